//
// Generated by NVIDIA NVVM Compiler
//
// Compiler Build ID: CL-36424714
// Cuda compilation tools, release 13.0, V13.0.88
// Based on NVVM 20.0.0
//

.version 9.0
.target sm_100
.address_size 64

	// .globl	_Z8gemmReLUILi16EEvPKfS1_Pfiiiff
// _ZZ8gemmReLUILi16EEvPKfS1_PfiiiffE2sA has been demoted
// _ZZ8gemmReLUILi16EEvPKfS1_PfiiiffE2sB has been demoted

.visible .entry _Z8gemmReLUILi16EEvPKfS1_Pfiiiff(
	.param .u64 .ptr .align 1 _Z8gemmReLUILi16EEvPKfS1_Pfiiiff_param_0,
	.param .u64 .ptr .align 1 _Z8gemmReLUILi16EEvPKfS1_Pfiiiff_param_1,
	.param .u64 .ptr .align 1 _Z8gemmReLUILi16EEvPKfS1_Pfiiiff_param_2,
	.param .u32 _Z8gemmReLUILi16EEvPKfS1_Pfiiiff_param_3,
	.param .u32 _Z8gemmReLUILi16EEvPKfS1_Pfiiiff_param_4,
	.param .u32 _Z8gemmReLUILi16EEvPKfS1_Pfiiiff_param_5,
	.param .f32 _Z8gemmReLUILi16EEvPKfS1_Pfiiiff_param_6,
	.param .f32 _Z8gemmReLUILi16EEvPKfS1_Pfiiiff_param_7
)
{
	.reg .pred 	%p<26>;
	.reg .b32 	%r<70>;
	.reg .b32 	%f<187>;
	.reg .b64 	%rd<22>;
	// demoted variable
	.shared .align 4 .b8 _ZZ8gemmReLUILi16EEvPKfS1_PfiiiffE2sA[1024];
	// demoted variable
	.shared .align 4 .b8 _ZZ8gemmReLUILi16EEvPKfS1_PfiiiffE2sB[1024];
	ld.param.u64 	%rd4, [_Z8gemmReLUILi16EEvPKfS1_Pfiiiff_param_0];
	ld.param.u64 	%rd5, [_Z8gemmReLUILi16EEvPKfS1_Pfiiiff_param_1];
	ld.param.u32 	%r35, [_Z8gemmReLUILi16EEvPKfS1_Pfiiiff_param_3];
	ld.param.u32 	%r36, [_Z8gemmReLUILi16EEvPKfS1_Pfiiiff_param_4];
	ld.param.u32 	%r37, [_Z8gemmReLUILi16EEvPKfS1_Pfiiiff_param_5];
	ld.param.f32 	%f20, [_Z8gemmReLUILi16EEvPKfS1_Pfiiiff_param_6];
	ld.param.f32 	%f21, [_Z8gemmReLUILi16EEvPKfS1_Pfiiiff_param_7];
	cvta.to.global.u64 	%rd1, %rd5;
	cvta.to.global.u64 	%rd2, %rd4;
	mov.u32 	%r38, %ctaid.y;
	shl.b32 	%r39, %r38, 4;
	mov.u32 	%r1, %tid.y;
	add.s32 	%r2, %r39, %r1;
	mov.u32 	%r40, %ctaid.x;
	shl.b32 	%r3, %r40, 4;
	mov.u32 	%r4, %tid.x;
	add.s32 	%r5, %r3, %r4;
	setp.lt.s32 	%p1, %r37, 1;
	mov.f32 	%f186, 0f00000000;
	@%p1 bra 	$L__BB0_19;
	shl.b32 	%r42, %r1, 6;
	mov.u32 	%r43, _ZZ8gemmReLUILi16EEvPKfS1_PfiiiffE2sA;
	add.s32 	%r6, %r43, %r42;
	shl.b32 	%r44, %r4, 2;
	add.s32 	%r7, %r6, %r44;
	mul.lo.s32 	%r8, %r37, %r2;
	mov.u32 	%r45, _ZZ8gemmReLUILi16EEvPKfS1_PfiiiffE2sB;
	add.s32 	%r10, %r45, %r44;
	add.s32 	%r9, %r10, %r42;
	add.s32 	%r11, %r37, -1;
	setp.lt.u32 	%p2, %r37, 17;
	mov.f32 	%f186, 0f00000000;
	mov.b32 	%r69, 0;
	@%p2 bra 	$L__BB0_13;
	shr.u32 	%r47, %r11, 4;
	add.s32 	%r48, %r47, 1;
	add.s32 	%r49, %r1, 16;
	mad.lo.s32 	%r50, %r36, %r49, %r4;
	add.s32 	%r66, %r50, %r3;
	shl.b32 	%r13, %r36, 5;
	mad.lo.s32 	%r51, %r1, %r36, %r4;
	add.s32 	%r65, %r51, %r3;
	add.s32 	%r64, %r4, %r8;
	and.b32  	%r52, %r48, 536870910;
	neg.s32 	%r62, %r52;
	mov.f32 	%f186, 0f00000000;
	mov.b32 	%r68, 16;
	mov.u32 	%r63, %r4;
	mov.u32 	%r67, %r1;
$L__BB0_3:
	setp.ge.s32 	%p3, %r2, %r35;
	setp.ge.u32 	%p4, %r63, %r37;
	mov.f32 	%f178, 0f00000000;
	or.pred  	%p5, %p3, %p4;
	@%p5 bra 	$L__BB0_5;
	mul.wide.u32 	%rd6, %r64, 4;
	add.s64 	%rd7, %rd2, %rd6;
	ld.global.f32 	%f178, [%rd7];
$L__BB0_5:
	setp.ge.s32 	%p6, %r5, %r36;
	st.shared.f32 	[%r7], %f178;
	setp.ge.u32 	%p7, %r67, %r37;
	mov.f32 	%f179, 0f00000000;
	or.pred  	%p8, %p6, %p7;
	@%p8 bra 	$L__BB0_7;
	mul.wide.u32 	%rd8, %r65, 4;
	add.s64 	%rd9, %rd1, %rd8;
	ld.global.f32 	%f179, [%rd9];
$L__BB0_7:
	st.shared.f32 	[%r9], %f179;
	bar.sync 	0;
	ld.shared.f32 	%f29, [%r6];
	ld.shared.f32 	%f30, [%r10];
	fma.rn.f32 	%f31, %f29, %f30, %f186;
	ld.shared.f32 	%f32, [%r6+4];
	ld.shared.f32 	%f33, [%r10+64];
	fma.rn.f32 	%f34, %f32, %f33, %f31;
	ld.shared.f32 	%f35, [%r6+8];
	ld.shared.f32 	%f36, [%r10+128];
	fma.rn.f32 	%f37, %f35, %f36, %f34;
	ld.shared.f32 	%f38, [%r6+12];
	ld.shared.f32 	%f39, [%r10+192];
	fma.rn.f32 	%f40, %f38, %f39, %f37;
	ld.shared.f32 	%f41, [%r6+16];
	ld.shared.f32 	%f42, [%r10+256];
	fma.rn.f32 	%f43, %f41, %f42, %f40;
	ld.shared.f32 	%f44, [%r6+20];
	ld.shared.f32 	%f45, [%r10+320];
	fma.rn.f32 	%f46, %f44, %f45, %f43;
	ld.shared.f32 	%f47, [%r6+24];
	ld.shared.f32 	%f48, [%r10+384];
	fma.rn.f32 	%f49, %f47, %f48, %f46;
	ld.shared.f32 	%f50, [%r6+28];
	ld.shared.f32 	%f51, [%r10+448];
	fma.rn.f32 	%f52, %f50, %f51, %f49;
	ld.shared.f32 	%f53, [%r6+32];
	ld.shared.f32 	%f54, [%r10+512];
	fma.rn.f32 	%f55, %f53, %f54, %f52;
	ld.shared.f32 	%f56, [%r6+36];
	ld.shared.f32 	%f57, [%r10+576];
	fma.rn.f32 	%f58, %f56, %f57, %f55;
	ld.shared.f32 	%f59, [%r6+40];
	ld.shared.f32 	%f60, [%r10+640];
	fma.rn.f32 	%f61, %f59, %f60, %f58;
	ld.shared.f32 	%f62, [%r6+44];
	ld.shared.f32 	%f63, [%r10+704];
	fma.rn.f32 	%f64, %f62, %f63, %f61;
	ld.shared.f32 	%f65, [%r6+48];
	ld.shared.f32 	%f66, [%r10+768];
	fma.rn.f32 	%f67, %f65, %f66, %f64;
	ld.shared.f32 	%f68, [%r6+52];
	ld.shared.f32 	%f69, [%r10+832];
	fma.rn.f32 	%f70, %f68, %f69, %f67;
	ld.shared.f32 	%f71, [%r6+56];
	ld.shared.f32 	%f72, [%r10+896];
	fma.rn.f32 	%f73, %f71, %f72, %f70;
	ld.shared.f32 	%f74, [%r6+60];
	ld.shared.f32 	%f75, [%r10+960];
	fma.rn.f32 	%f6, %f74, %f75, %f73;
	bar.sync 	0;
	add.s32 	%r53, %r63, 16;
	setp.ge.u32 	%p10, %r53, %r37;
	mov.f32 	%f180, 0f00000000;
	or.pred  	%p11, %p3, %p10;
	@%p11 bra 	$L__BB0_9;
	add.s32 	%r54, %r64, 16;
	mul.wide.u32 	%rd10, %r54, 4;
	add.s64 	%rd11, %rd2, %rd10;
	ld.global.f32 	%f180, [%rd11];
$L__BB0_9:
	st.shared.f32 	[%r7], %f180;
	add.s32 	%r55, %r67, 16;
	setp.ge.u32 	%p13, %r55, %r37;
	mov.f32 	%f181, 0f00000000;
	or.pred  	%p14, %p6, %p13;
	@%p14 bra 	$L__BB0_11;
	mul.wide.u32 	%rd12, %r66, 4;
	add.s64 	%rd13, %rd1, %rd12;
	ld.global.f32 	%f181, [%rd13];
$L__BB0_11:
	st.shared.f32 	[%r9], %f181;
	bar.sync 	0;
	ld.shared.f32 	%f77, [%r6];
	ld.shared.f32 	%f78, [%r10];
	fma.rn.f32 	%f79, %f77, %f78, %f6;
	ld.shared.f32 	%f80, [%r6+4];
	ld.shared.f32 	%f81, [%r10+64];
	fma.rn.f32 	%f82, %f80, %f81, %f79;
	ld.shared.f32 	%f83, [%r6+8];
	ld.shared.f32 	%f84, [%r10+128];
	fma.rn.f32 	%f85, %f83, %f84, %f82;
	ld.shared.f32 	%f86, [%r6+12];
	ld.shared.f32 	%f87, [%r10+192];
	fma.rn.f32 	%f88, %f86, %f87, %f85;
	ld.shared.f32 	%f89, [%r6+16];
	ld.shared.f32 	%f90, [%r10+256];
	fma.rn.f32 	%f91, %f89, %f90, %f88;
	ld.shared.f32 	%f92, [%r6+20];
	ld.shared.f32 	%f93, [%r10+320];
	fma.rn.f32 	%f94, %f92, %f93, %f91;
	ld.shared.f32 	%f95, [%r6+24];
	ld.shared.f32 	%f96, [%r10+384];
	fma.rn.f32 	%f97, %f95, %f96, %f94;
	ld.shared.f32 	%f98, [%r6+28];
	ld.shared.f32 	%f99, [%r10+448];
	fma.rn.f32 	%f100, %f98, %f99, %f97;
	ld.shared.f32 	%f101, [%r6+32];
	ld.shared.f32 	%f102, [%r10+512];
	fma.rn.f32 	%f103, %f101, %f102, %f100;
	ld.shared.f32 	%f104, [%r6+36];
	ld.shared.f32 	%f105, [%r10+576];
	fma.rn.f32 	%f106, %f104, %f105, %f103;
	ld.shared.f32 	%f107, [%r6+40];
	ld.shared.f32 	%f108, [%r10+640];
	fma.rn.f32 	%f109, %f107, %f108, %f106;
	ld.shared.f32 	%f110, [%r6+44];
	ld.shared.f32 	%f111, [%r10+704];
	fma.rn.f32 	%f112, %f110, %f111, %f109;
	ld.shared.f32 	%f113, [%r6+48];
	ld.shared.f32 	%f114, [%r10+768];
	fma.rn.f32 	%f115, %f113, %f114, %f112;
	ld.shared.f32 	%f116, [%r6+52];
	ld.shared.f32 	%f117, [%r10+832];
	fma.rn.f32 	%f118, %f116, %f117, %f115;
	ld.shared.f32 	%f119, [%r6+56];
	ld.shared.f32 	%f120, [%r10+896];
	fma.rn.f32 	%f121, %f119, %f120, %f118;
	ld.shared.f32 	%f122, [%r6+60];
	ld.shared.f32 	%f123, [%r10+960];
	fma.rn.f32 	%f186, %f122, %f123, %f121;
	bar.sync 	0;
	add.s32 	%r68, %r68, 32;
	add.s32 	%r67, %r67, 32;
	add.s32 	%r66, %r66, %r13;
	add.s32 	%r65, %r65, %r13;
	add.s32 	%r64, %r64, 32;
	add.s32 	%r63, %r63, 32;
	add.s32 	%r62, %r62, 2;
	setp.ne.s32 	%p15, %r62, 0;
	@%p15 bra 	$L__BB0_3;
	add.s32 	%r69, %r68, -16;
$L__BB0_13:
	and.b32  	%r56, %r11, 16;
	setp.ne.s32 	%p16, %r56, 0;
	@%p16 bra 	$L__BB0_19;
	setp.ge.s32 	%p17, %r2, %r35;
	add.s32 	%r33, %r69, %r4;
	setp.ge.u32 	%p18, %r33, %r37;
	mov.f32 	%f184, 0f00000000;
	or.pred  	%p19, %p17, %p18;
	@%p19 bra 	$L__BB0_16;
	add.s32 	%r58, %r33, %r8;
	mul.wide.u32 	%rd14, %r58, 4;
	add.s64 	%rd15, %rd2, %rd14;
	ld.global.f32 	%f184, [%rd15];
$L__BB0_16:
	setp.ge.s32 	%p20, %r5, %r36;
	st.shared.f32 	[%r7], %f184;
	add.s32 	%r34, %r69, %r1;
	setp.ge.u32 	%p21, %r34, %r37;
	mov.f32 	%f185, 0f00000000;
	or.pred  	%p22, %p20, %p21;
	@%p22 bra 	$L__BB0_18;
	mad.lo.s32 	%r60, %r34, %r36, %r5;
	mul.wide.u32 	%rd16, %r60, 4;
	add.s64 	%rd17, %rd1, %rd16;
	ld.global.f32 	%f185, [%rd17];
$L__BB0_18:
	st.shared.f32 	[%r9], %f185;
	bar.sync 	0;
	ld.shared.f32 	%f126, [%r6];
	ld.shared.f32 	%f127, [%r10];
	fma.rn.f32 	%f128, %f126, %f127, %f186;
	ld.shared.f32 	%f129, [%r6+4];
	ld.shared.f32 	%f130, [%r10+64];
	fma.rn.f32 	%f131, %f129, %f130, %f128;
	ld.shared.f32 	%f132, [%r6+8];
	ld.shared.f32 	%f133, [%r10+128];
	fma.rn.f32 	%f134, %f132, %f133, %f131;
	ld.shared.f32 	%f135, [%r6+12];
	ld.shared.f32 	%f136, [%r10+192];
	fma.rn.f32 	%f137, %f135, %f136, %f134;
	ld.shared.f32 	%f138, [%r6+16];
	ld.shared.f32 	%f139, [%r10+256];
	fma.rn.f32 	%f140, %f138, %f139, %f137;
	ld.shared.f32 	%f141, [%r6+20];
	ld.shared.f32 	%f142, [%r10+320];
	fma.rn.f32 	%f143, %f141, %f142, %f140;
	ld.shared.f32 	%f144, [%r6+24];
	ld.shared.f32 	%f145, [%r10+384];
	fma.rn.f32 	%f146, %f144, %f145, %f143;
	ld.shared.f32 	%f147, [%r6+28];
	ld.shared.f32 	%f148, [%r10+448];
	fma.rn.f32 	%f149, %f147, %f148, %f146;
	ld.shared.f32 	%f150, [%r6+32];
	ld.shared.f32 	%f151, [%r10+512];
	fma.rn.f32 	%f152, %f150, %f151, %f149;
	ld.shared.f32 	%f153, [%r6+36];
	ld.shared.f32 	%f154, [%r10+576];
	fma.rn.f32 	%f155, %f153, %f154, %f152;
	ld.shared.f32 	%f156, [%r6+40];
	ld.shared.f32 	%f157, [%r10+640];
	fma.rn.f32 	%f158, %f156, %f157, %f155;
	ld.shared.f32 	%f159, [%r6+44];
	ld.shared.f32 	%f160, [%r10+704];
	fma.rn.f32 	%f161, %f159, %f160, %f158;
	ld.shared.f32 	%f162, [%r6+48];
	ld.shared.f32 	%f163, [%r10+768];
	fma.rn.f32 	%f164, %f162, %f163, %f161;
	ld.shared.f32 	%f165, [%r6+52];
	ld.shared.f32 	%f166, [%r10+832];
	fma.rn.f32 	%f167, %f165, %f166, %f164;
	ld.shared.f32 	%f168, [%r6+56];
	ld.shared.f32 	%f169, [%r10+896];
	fma.rn.f32 	%f170, %f168, %f169, %f167;
	ld.shared.f32 	%f171, [%r6+60];
	ld.shared.f32 	%f172, [%r10+960];
	fma.rn.f32 	%f186, %f171, %f172, %f170;
	bar.sync 	0;
$L__BB0_19:
	setp.ge.s32 	%p23, %r2, %r35;
	setp.ge.s32 	%p24, %r5, %r36;
	or.pred  	%p25, %p23, %p24;
	@%p25 bra 	$L__BB0_21;
	ld.param.u64 	%rd21, [_Z8gemmReLUILi16EEvPKfS1_Pfiiiff_param_2];
	mad.lo.s32 	%r61, %r36, %r2, %r5;
	cvta.to.global.u64 	%rd18, %rd21;
	mul.wide.s32 	%rd19, %r61, 4;
	add.s64 	%rd20, %rd18, %rd19;
	ld.global.f32 	%f173, [%rd20];
	mul.f32 	%f174, %f21, %f173;
	fma.rn.f32 	%f175, %f20, %f186, %f174;
	max.f32 	%f176, %f175, 0f00000000;
	st.global.f32 	[%rd20], %f176;
$L__BB0_21:
	ret;

}


// ===== COMPILED SASS (sm_100) =====

	.target	sm_100

	.elftype	@"ET_EXEC"


//--------------------- .note.nv.tkinfo           --------------------------
	.section	.note.nv.tkinfo,"",@"SHT_NOTE"
	.sectionflags	@"SHF_NOTE_NV_TKINFO"
	.tkinfo
        /*0018*/ 	.word	0x00000002
        /*0030*/ 	.string	""
        /*0030*/ 	.string	"ptxas"
        /*0030*/ 	.string	"Cuda compilation tools, release 13.0, V13.0.88"
        /*0030*/ 	.string	"Build cuda_13.0.r13.0/compiler.36424714_0"
        /*0030*/ 	.string	"-arch sm_100 -m 64 "



//--------------------- .note.nv.cuinfo           --------------------------
	.section	.note.nv.cuinfo,"",@"SHT_NOTE"
	.sectionflags	@"SHF_NOTE_NV_CUINFO"
        /*0018*/ 	.short	0x0002
        /*001a*/ 	.short	0x0064
        /*001c*/ 	.short	0x0082
	.zero		2


//--------------------- .nv.info                  --------------------------
	.section	.nv.info,"",@"SHT_CUDA_INFO"
	.align	4


	//----- nvinfo : EIATTR_REGCOUNT
	.align		4
        /*0000*/ 	.byte	0x04, 0x2f
        /*0002*/ 	.short	(.L_1 - .L_0)
	.align		4
.L_0:
        /*0004*/ 	.word	index@(_Z8gemmReLUILi16EEvPKfS1_Pfiiiff)
        /*0008*/ 	.word	0x00000020


	//----- nvinfo : EIATTR_FRAME_SIZE
	.align		4
.L_1:
        /*000c*/ 	.byte	0x04, 0x11
        /*000e*/ 	.short	(.L_3 - .L_2)
	.align		4
.L_2:
        /*0010*/ 	.word	index@(_Z8gemmReLUILi16EEvPKfS1_Pfiiiff)
        /*0014*/ 	.word	0x00000000


	//----- nvinfo : EIATTR_MIN_STACK_SIZE
	.align		4
.L_3:
        /*0018*/ 	.byte	0x04, 0x12
        /*001a*/ 	.short	(.L_5 - .L_4)
	.align		4
.L_4:
        /*001c*/ 	.word	index@(_Z8gemmReLUILi16EEvPKfS1_Pfiiiff)
        /*0020*/ 	.word	0x00000000
.L_5:


//--------------------- .nv.compat                --------------------------
	.section	.nv.compat,"",@"SHT_CUDA_COMPAT_INFO"
	.align	4
        /*0000*/ 	.byte	0x02, 0x09, 0x00, 0x00, 0x02, 0x02, 0x01, 0x00, 0x02, 0x05, 0x05, 0x00, 0x03, 0x07, 0x01, 0x01
        /*0010*/ 	.byte	0x02, 0x03, 0x00, 0x00, 0x02, 0x06, 0x01, 0x00, 0x04, 0x0b, 0x08, 0x00, 0x09, 0x00, 0x00, 0x00
        /*0020*/ 	.byte	0x00, 0x00, 0x00, 0x00


//--------------------- .nv.info._Z8gemmReLUILi16EEvPKfS1_Pfiiiff --------------------------
	.section	.nv.info._Z8gemmReLUILi16EEvPKfS1_Pfiiiff,"",@"SHT_CUDA_INFO"
	.sectionflags	@""
	.align	4


	//----- nvinfo : EIATTR_CUDA_API_VERSION
	.align		4
        /*0000*/ 	.byte	0x04, 0x37
        /*0002*/ 	.short	(.L_7 - .L_6)
.L_6:
        /*0004*/ 	.word	0x00000082


	//----- nvinfo : EIATTR_KPARAM_INFO
	.align		4
.L_7:
        /*0008*/ 	.byte	0x04, 0x17
        /*000a*/ 	.short	(.L_9 - .L_8)
.L_8:
        /*000c*/ 	.word	0x00000000
        /*0010*/ 	.short	0x0007
        /*0012*/ 	.short	0x0028
        /*0014*/ 	.byte	0x00, 0xf0, 0x11, 0x00


	//----- nvinfo : EIATTR_KPARAM_INFO
	.align		4
.L_9:
        /*0018*/ 	.byte	0x04, 0x17
        /*001a*/ 	.short	(.L_11 - .L_10)
.L_10:
        /*001c*/ 	.word	0x00000000
        /*0020*/ 	.short	0x0006
        /*0022*/ 	.short	0x0024
        /*0024*/ 	.byte	0x00, 0xf0, 0x11, 0x00


	//----- nvinfo : EIATTR_KPARAM_INFO
	.align		4
.L_11:
        /*0028*/ 	.byte	0x04, 0x17
        /*002a*/ 	.short	(.L_13 - .L_12)
.L_12:
        /*002c*/ 	.word	0x00000000
        /*0030*/ 	.short	0x0005
        /*0032*/ 	.short	0x0020
        /*0034*/ 	.byte	0x00, 0xf0, 0x11, 0x00


	//----- nvinfo : EIATTR_KPARAM_INFO
	.align		4
.L_13:
        /*0038*/ 	.byte	0x04, 0x17
        /*003a*/ 	.short	(.L_15 - .L_14)
.L_14:
        /*003c*/ 	.word	0x00000000
        /*0040*/ 	.short	0x0004
        /*0042*/ 	.short	0x001c
        /*0044*/ 	.byte	0x00, 0xf0, 0x11, 0x00


	//----- nvinfo : EIATTR_KPARAM_INFO
	.align		4
.L_15:
        /*0048*/ 	.byte	0x04, 0x17
        /*004a*/ 	.short	(.L_17 - .L_16)
.L_16:
        /*004c*/ 	.word	0x00000000
        /*0050*/ 	.short	0x0003
        /*0052*/ 	.short	0x0018
        /*0054*/ 	.byte	0x00, 0xf0, 0x11, 0x00


	//----- nvinfo : EIATTR_KPARAM_INFO
	.align		4
.L_17:
        /*0058*/ 	.byte	0x04, 0x17
        /*005a*/ 	.short	(.L_19 - .L_18)
.L_18:
        /*005c*/ 	.word	0x00000000
        /*0060*/ 	.short	0x0002
        /*0062*/ 	.short	0x0010
        /*0064*/ 	.byte	0x00, 0xf5, 0x21, 0x00


	//----- nvinfo : EIATTR_KPARAM_INFO
	.align		4
.L_19:
        /*0068*/ 	.byte	0x04, 0x17
        /*006a*/ 	.short	(.L_21 - .L_20)
.L_20:
        /*006c*/ 	.word	0x00000000
        /*0070*/ 	.short	0x0001
        /*0072*/ 	.short	0x0008
        /*0074*/ 	.byte	0x00, 0xf5, 0x21, 0x00


	//----- nvinfo : EIATTR_KPARAM_INFO
	.align		4
.L_21:
        /*0078*/ 	.byte	0x04, 0x17
        /*007a*/ 	.short	(.L_23 - .L_22)
.L_22:
        /*007c*/ 	.word	0x00000000
        /*0080*/ 	.short	0x0000
        /*0082*/ 	.short	0x0000
        /*0084*/ 	.byte	0x00, 0xf5, 0x21, 0x00


	//----- nvinfo : EIATTR_SPARSE_MMA_MASK
	.align		4
.L_23:
        /*0088*/ 	.byte	0x03, 0x50
        /*008a*/ 	.short	0x0000


	//----- nvinfo : EIATTR_MAXREG_COUNT
	.align		4
        /*008c*/ 	.byte	0x03, 0x1b
        /*008e*/ 	.short	0x00ff


	//----- nvinfo : EIATTR_NUM_BARRIERS
	.align		4
        /*0090*/ 	.byte	0x02, 0x4c
        /*0092*/ 	.byte	0x01
	.zero		1


	//----- nvinfo : EIATTR_MERCURY_ISA_VERSION
	.align		4
        /*0094*/ 	.byte	0x03, 0x5f
        /*0096*/ 	.short	0x0101


	//----- nvinfo : EIATTR_VRC_CTA_INIT_COUNT
	.align		4
        /*0098*/ 	.byte	0x02, 0x4a
	.zero		1
	.zero		1


	//----- nvinfo : EIATTR_EXIT_INSTR_OFFSETS
	.align		4
        /*009c*/ 	.byte	0x04, 0x1c
        /*009e*/ 	.short	(.L_25 - .L_24)


	//   ....[0]....
.L_24:
        /*00a0*/ 	.word	0x00000dd0


	//   ....[1]....
        /*00a4*/ 	.word	0x00000e80


	//----- nvinfo : EIATTR_CBANK_PARAM_SIZE
	.align		4
.L_25:
        /*00a8*/ 	.byte	0x03, 0x19
        /*00aa*/ 	.short	0x002c


	//----- nvinfo : EIATTR_PARAM_CBANK
	.align		4
        /*00ac*/ 	.byte	0x04, 0x0a
        /*00ae*/ 	.short	(.L_27 - .L_26)
	.align		4
.L_26:
        /*00b0*/ 	.word	index@(.nv.constant0._Z8gemmReLUILi16EEvPKfS1_Pfiiiff)
        /*00b4*/ 	.short	0x0380
        /*00b6*/ 	.short	0x002c


	//----- nvinfo : EIATTR_SW_WAR
	.align		4
.L_27:
        /*00b8*/ 	.byte	0x04, 0x36
        /*00ba*/ 	.short	(.L_29 - .L_28)
.L_28:
        /*00bc*/ 	.word	0x00000008
.L_29:


//--------------------- .nv.callgraph             --------------------------
	.section	.nv.callgraph,"",@"SHT_CUDA_CALLGRAPH"
	.align	4
	.sectionentsize	8
	.align		4
        /*0000*/ 	.word	0x00000000
	.align		4
        /*0004*/ 	.word	0xffffffff
	.align		4
        /*0008*/ 	.word	0x00000000
	.align		4
        /*000c*/ 	.word	0xfffffffe
	.align		4
        /*0010*/ 	.word	0x00000000
	.align		4
        /*0014*/ 	.word	0xfffffffd
	.align		4
        /*0018*/ 	.word	0x00000000
	.align		4
        /*001c*/ 	.word	0xfffffffc


//--------------------- .text._Z8gemmReLUILi16EEvPKfS1_Pfiiiff --------------------------
	.section	.text._Z8gemmReLUILi16EEvPKfS1_Pfiiiff,"ax",@progbits
	.align	128
        .global         _Z8gemmReLUILi16EEvPKfS1_Pfiiiff
        .type           _Z8gemmReLUILi16EEvPKfS1_Pfiiiff,@function
        .size           _Z8gemmReLUILi16EEvPKfS1_Pfiiiff,(.L_x_4 - _Z8gemmReLUILi16EEvPKfS1_Pfiiiff)
        .other          _Z8gemmReLUILi16EEvPKfS1_Pfiiiff,@"STO_CUDA_ENTRY STV_DEFAULT"
_Z8gemmReLUILi16EEvPKfS1_Pfiiiff:
.text._Z8gemmReLUILi16EEvPKfS1_Pfiiiff:
[----:B------:R-:W-:Y:S01]  /*0000*/  LDC R1, c[0x0][0x37c] ;  /* 0x0000df00ff017b82 */ /* 0x000fe20000000800 */
[----:B------:R-:W0:Y:S01]  /*0010*/  S2R R3, SR_CTAID.Y ;  /* 0x0000000000037919 */ /* 0x000e220000002600 */
[----:B------:R-:W1:Y:S01]  /*0020*/  LDCU UR7, c[0x0][0x3a0] ;  /* 0x00007400ff0777ac */ /* 0x000e620008000800 */
[----:B------:R-:W-:Y:S01]  /*0030*/  HFMA2 R23, -RZ, RZ, 0, 0 ;  /* 0x00000000ff177431 */ /* 0x000fe200000001ff */
[----:B------:R-:W0:Y:S01]  /*0040*/  S2R R14, SR_TID.Y ;  /* 0x00000000000e7919 */ /* 0x000e220000002200 */
[----:B------:R-:W2:Y:S01]  /*0050*/  LDCU.64 UR10, c[0x0][0x358] ;  /* 0x00006b00ff0a77ac */ /* 0x000ea20008000a00 */
[----:B------:R-:W3:Y:S01]  /*0060*/  S2R R6, SR_CTAID.X ;  /* 0x0000000000067919 */ /* 0x000ee20000002500 */
[----:B------:R-:W3:Y:S01]  /*0070*/  S2R R13, SR_TID.X ;  /* 0x00000000000d7919 */ /* 0x000ee20000002100 */
[----:B-1----:R-:W-:Y:S01]  /*0080*/  UISETP.GE.AND UP0, UPT, UR7, 0x1, UPT ;  /* 0x000000010700788c */ /* 0x002fe2000bf06270 */
[----:B0-----:R-:W-:Y:S02]  /*0090*/  LEA R0, R3, R14, 0x4 ;  /* 0x0000000e03007211 */ /* 0x001fe400078e20ff */
[----:B---3--:R-:W-:-:S06]  /*00a0*/  LEA R3, R6, R13, 0x4 ;  /* 0x0000000d06037211 */ /* 0x008fcc00078e20ff */
[----:B--2---:R-:W-:Y:S05]  /*00b0*/  BRA.U !UP0, `(.L_x_0) ;  /* 0x0000000d08387547 */ /* 0x004fea000b800000 */
[----:B------:R-:W0:Y:S01]  /*00c0*/  S2UR UR6, SR_CgaCtaId ;  /* 0x00000000000679c3 */ /* 0x000e220000008800 */
[----:B------:R-:W-:Y:S01]  /*00d0*/  UMOV UR4, 0x400 ;  /* 0x0000040000047882 */ /* 0x000fe20000000000 */
[----:B------:R-:W-:Y:S01]  /*00e0*/  UISETP.GE.U32.AND UP0, UPT, UR7, 0x11, UPT ;  /* 0x000000110700788c */ /* 0x000fe2000bf06070 */
[----:B------:R-:W-:Y:S01]  /*00f0*/  MOV R23, RZ ;  /* 0x000000ff00177202 */ /* 0x000fe20000000f00 */
[----:B------:R-:W-:Y:S02]  /*0100*/  UIADD3 UR5, UPT, UPT, UR4, 0x400, URZ ;  /* 0x0000040004057890 */ /* 0x000fe4000fffe0ff */
[----:B------:R-:W-:Y:S02]  /*0110*/  UIADD3 UR8, UPT, UPT, UR7, -0x1, URZ ;  /* 0xffffffff07087890 */ /* 0x000fe4000fffe0ff */
[----:B0-----:R-:W-:Y:S02]  /*0120*/  ULEA UR4, UR6, UR4, 0x18 ;  /* 0x0000000406047291 */ /* 0x001fe4000f8ec0ff */
[----:B------:R-:W-:-:S04]  /*0130*/  ULEA UR5, UR6, UR5, 0x18 ;  /* 0x0000000506057291 */ /* 0x000fc8000f8ec0ff */
[C---:B------:R-:W-:Y:S01]  /*0140*/  LEA R2, R14.reuse, UR4, 0x6 ;  /* 0x000000040e027c11 */ /* 0x040fe2000f8e30ff */
[----:B------:R-:W-:Y:S01]  /*0150*/  UMOV UR4, URZ ;  /* 0x000000ff00047c82 */ /* 0x000fe20008000000 */
[C---:B------:R-:W-:Y:S02]  /*0160*/  LEA R16, R13.reuse, UR5, 0x2 ;  /* 0x000000050d107c11 */ /* 0x040fe4000f8e10ff */
[----:B------:R-:W-:Y:S02]  /*0170*/  LEA R22, R13, R2, 0x2 ;  /* 0x000000020d167211 */ /* 0x000fe400078e10ff */
[----:B------:R-:W-:Y:S01]  /*0180*/  LEA R20, R14, R16, 0x6 ;  /* 0x000000100e147211 */ /* 0x000fe200078e30ff */
[----:B------:R-:W-:Y:S06]  /*0190*/  BRA.U !UP0, `(.L_x_1) ;  /* 0x0000000908107547 */ /* 0x000fec000b800000 */
[----:B------:R-:W0:Y:S01]  /*01a0*/  LDCU.64 UR12, c[0x0][0x398] ;  /* 0x00007300ff0c77ac */ /* 0x000e220008000a00 */
[----:B------:R-:W1:Y:S01]  /*01b0*/  LDC R12, c[0x0][0x39c] ;  /* 0x0000e700ff0c7b82 */ /* 0x000e620000000800 */
[----:B------:R-:W-:Y:S01]  /*01c0*/  IADD3 R4, PT, PT, R14, 0x10, RZ ;  /* 0x000000100e047810 */ /* 0x000fe20007ffe0ff */
[----:B------:R-:W-:Y:S01]  /*01d0*/  IMAD R18, R0, UR7, R13 ;  /* 0x0000000700127c24 */ /* 0x000fe2000f8e020d */
[----:B------:R-:W-:Y:S01]  /*01e0*/  ULEA.HI UR4, UR8, 0x1, URZ, 0x1c ;  /* 0x0000000108047891 */ /* 0x000fe2000f8fe0ff */
[----:B------:R-:W-:Y:S01]  /*01f0*/  MOV R23, RZ ;  /* 0x000000ff00177202 */ /* 0x000fe20000000f00 */
[----:B------:R-:W2:Y:S01]  /*0200*/  LDCU UR6, c[0x0][0x3a0] ;  /* 0x00007400ff0677ac */ /* 0x000ea20008000800 */
[----:B------:R-:W-:Y:S02]  /*0210*/  MOV R17, R13 ;  /* 0x0000000d00117202 */ /* 0x000fe40000000f00 */
[----:B------:R-:W-:Y:S01]  /*0220*/  MOV R15, R14 ;  /* 0x0000000e000f7202 */ /* 0x000fe20000000f00 */
[----:B------:R-:W-:Y:S01]  /*0230*/  ULOP3.LUT UR4, UR4, 0x1ffffffe, URZ, 0xc0, !UPT ;  /* 0x1ffffffe04047892 */ /* 0x000fe2000f8ec0ff */
[----:B------:R-:W-:-:S03]  /*0240*/  UMOV UR5, 0x10 ;  /* 0x0000001000057882 */ /* 0x000fc60000000000 */
[----:B------:R-:W-:Y:S01]  /*0250*/  UIADD3 UR4, UPT, UPT, -UR4, URZ, URZ ;  /* 0x000000ff04047290 */ /* 0x000fe2000fffe1ff */
[--C-:B0-----:R-:W-:Y:S01]  /*0260*/  IMAD R4, R4, UR13, R13.reuse ;  /* 0x0000000d04047c24 */ /* 0x101fe2000f8e020d */
[----:B------:R-:W-:Y:S01]  /*0270*/  ISETP.GE.AND P1, PT, R0, UR12, PT ;  /* 0x0000000c00007c0c */ /* 0x000fe2000bf26270 */
[----:B------:R-:W-:-:S03]  /*0280*/  IMAD R19, R14, UR13, R13 ;  /* 0x0000000d0e137c24 */ /* 0x000fc6000f8e020d */
[C---:B------:R-:W-:Y:S02]  /*0290*/  LEA R21, R6.reuse, R4, 0x4 ;  /* 0x0000000406157211 */ /* 0x040fe400078e20ff */
[----:B--2---:R-:W-:-:S07]  /*02a0*/  LEA R19, R6, R19, 0x4 ;  /* 0x0000001306137211 */ /* 0x004fce00078e20ff */
.L_x_2:
[----:B-1----:R-:W-:Y:S01]  /*02b0*/  ISETP.GE.AND P0, PT, R3, R12, PT ;  /* 0x0000000c0300720c */ /* 0x002fe20003f06270 */
[----:B------:R-:W-:Y:S01]  /*02c0*/  UMOV UR7, UR6 ;  /* 0x0000000600077c82 */ /* 0x000fe20008000000 */
[----:B------:R-:W-:Y:S01]  /*02d0*/  HFMA2 R27, -RZ, RZ, 0, 0 ;  /* 0x00000000ff1b7431 */ /* 0x000fe200000001ff */
[----:B------:R-:W-:Y:S02]  /*02e0*/  ISETP.GE.U32.OR P2, PT, R17, UR7, P1 ;  /* 0x0000000711007c0c */ /* 0x000fe40008f46470 */
[----:B------:R-:W-:Y:S02]  /*02f0*/  ISETP.GE.U32.OR P3, PT, R15, UR7, P0 ;  /* 0x000000070f007c0c */ /* 0x000fe40008766470 */
[----:B------:R-:W-:-:S09]  /*0300*/  MOV R29, RZ ;  /* 0x000000ff001d7202 */ /* 0x000fd20000000f00 */
[----:B------:R-:W0:Y:S08]  /*0310*/  @!P2 LDC.64 R6, c[0x0][0x380] ;  /* 0x0000e000ff06ab82 */ /* 0x000e300000000a00 */
[----:B------:R-:W1:Y:S01]  /*0320*/  @!P3 LDC.64 R4, c[0x0][0x388] ;  /* 0x0000e200ff04bb82 */ /* 0x000e620000000a00 */
[----:B0-----:R-:W-:-:S05]  /*0330*/  @!P2 IMAD.WIDE.U32 R6, R18, 0x4, R6 ;  /* 0x000000041206a825 */ /* 0x001fca00078e0006 */
[----:B------:R-:W2:Y:S01]  /*0340*/  @!P2 LDG.E R27, desc[UR10][R6.64] ;  /* 0x0000000a061ba981 */ /* 0x000ea2000c1e1900 */
[----:B-1----:R-:W-:-:S05]  /*0350*/  @!P3 IMAD.WIDE.U32 R4, R19, 0x4, R4 ;  /* 0x000000041304b825 */ /* 0x002fca00078e0004 */
[----:B------:R-:W3:Y:S04]  /*0360*/  @!P3 LDG.E R29, desc[UR10][R4.64] ;  /* 0x0000000a041db981 */ /* 0x000ee8000c1e1900 */
[----:B--2---:R-:W-:Y:S04]  /*0370*/  STS [R22], R27 ;  /* 0x0000001b16007388 */ /* 0x004fe80000000800 */
[----:B---3--:R-:W-:Y:S01]  /*0380*/  STS [R20], R29 ;  /* 0x0000001d14007388 */ /* 0x008fe20000000800 */
[----:B------:R-:W-:Y:S06]  /*0390*/  BAR.SYNC.DEFER_BLOCKING 0x0 ;  /* 0x0000000000007b1d */ /* 0x000fec0000010000 */
[----:B------:R-:W-:Y:S04]  /*03a0*/  LDS R24, [R16] ;  /* 0x0000000010187984 */ /* 0x000fe80000000800 */
[----:B------:R-:W0:Y:S04]  /*03b0*/  LDS.128 R8, [R2] ;  /* 0x0000000002087984 */ /* 0x000e280000000c00 */
[----:B------:R-:W1:Y:S04]  /*03c0*/  LDS R26, [R16+0x40] ;  /* 0x00004000101a7984 */ /* 0x000e680000000800 */
[----:B------:R-:W2:Y:S04]  /*03d0*/  LDS R25, [R16+0x80] ;  /* 0x0000800010197984 */ /* 0x000ea80000000800 */
[----:B------:R-:W-:Y:S04]  /*03e0*/  LDS.128 R4, [R2+0x10] ;  /* 0x0000100002047984 */ /* 0x000fe80000000c00 */
[----:B------:R-:W-:Y:S04]  /*03f0*/  LDS R28, [R16+0x300] ;  /* 0x00030000101c7984 */ /* 0x000fe80000000800 */
[----:B------:R-:W-:Y:S01]  /*0400*/  LDS R29, [R16+0x340] ;  /* 0x00034000101d7984 */ /* 0x000fe20000000800 */
[----:B0-----:R-:W-:-:S03]  /*0410*/  FFMA R24, R8, R24, R23 ;  /* 0x0000001808187223 */ /* 0x001fc60000000017 */
[----:B------:R-:W0:Y:S01]  /*0420*/  LDS R8, [R16+0xc0] ;  /* 0x0000c00010087984 */ /* 0x000e220000000800 */
[----:B-1----:R-:W-:-:S03]  /*0430*/  FFMA R24, R26, R9, R24 ;  /* 0x000000091a187223 */ /* 0x002fc60000000018 */
[----:B------:R-:W1:Y:S04]  /*0440*/  LDS R9, [R16+0x100] ;  /* 0x0001000010097984 */ /* 0x000e680000000800 */
[----:B------:R-:W3:Y:S04]  /*0450*/  LDS R26, [R16+0x140] ;  /* 0x00014000101a7984 */ /* 0x000ee80000000800 */
[----:B------:R-:W4:Y:S01]  /*0460*/  LDS R23, [R16+0x180] ;  /* 0x0001800010177984 */ /* 0x000f220000000800 */
[----:B--2---:R-:W-:-:S03]  /*0470*/  FFMA R25, R25, R10, R24 ;  /* 0x0000000a19197223 */ /* 0x004fc60000000018 */
[----:B------:R-:W2:Y:S01]  /*0480*/  LDS R24, [R16+0x1c0] ;  /* 0x0001c00010187984 */ /* 0x000ea20000000800 */
[----:B0-----:R-:W-:-:S03]  /*0490*/  FFMA R11, R8, R11, R25 ;  /* 0x0000000b080b7223 */ /* 0x001fc60000000019 */
[----:B------:R-:W-:Y:S01]  /*04a0*/  LDS R25, [R16+0x200] ;  /* 0x0002000010197984 */ /* 0x000fe20000000800 */
[----:B-1----:R-:W-:-:S04]  /*04b0*/  FFMA R9, R4, R9, R11 ;  /* 0x0000000904097223 */ /* 0x002fc8000000000b */
[----:B---3--:R-:W-:Y:S02]  /*04c0*/  FFMA R4, R26, R5, R9 ;  /* 0x000000051a047223 */ /* 0x008fe40000000009 */
[----:B------:R-:W0:Y:S04]  /*04d0*/  LDS.128 R8, [R2+0x20] ;  /* 0x0000200002087984 */ /* 0x000e280000000c00 */
[----:B------:R-:W1:Y:S01]  /*04e0*/  LDS R26, [R16+0x240] ;  /* 0x00024000101a7984 */ /* 0x000e620000000800 */
[----:B----4-:R-:W-:-:S03]  /*04f0*/  FFMA R5, R23, R6, R4 ;  /* 0x0000000617057223 */ /* 0x010fc60000000004 */
[----:B------:R-:W3:Y:S01]  /*0500*/  LDS R23, [R16+0x280] ;  /* 0x0002800010177984 */ /* 0x000ee20000000800 */
[----:B------:R-:W-:-:S03]  /*0510*/  IADD3 R4, PT, PT, R17, 0x10, RZ ;  /* 0x0000001011047810 */ /* 0x000fc60007ffe0ff */
[----:B------:R-:W4:Y:S01]  /*0520*/  LDS R6, [R16+0x2c0] ;  /* 0x0002c00010067984 */ /* 0x000f220000000800 */
[----:B------:R-:W-:Y:S01]  /*0530*/  ISETP.GE.U32.OR P2, PT, R4, UR7, P1 ;  /* 0x0000000704007c0c */ /* 0x000fe20008f46470 */
[----:B--2---:R-:W-:Y:S02]  /*0540*/  FFMA R7, R24, R7, R5 ;  /* 0x0000000718077223 */ /* 0x004fe40000000005 */
[----:B------:R-:W-:Y:S10]  /*0550*/  LDS R24, [R16+0x3c0] ;  /* 0x0003c00010187984 */ /* 0x000ff40000000800 */
[----:B------:R-:W2:Y:S01]  /*0560*/  @!P2 LDC.64 R4, c[0x0][0x380] ;  /* 0x0000e000ff04ab82 */ /* 0x000ea20000000a00 */
[----:B0-----:R-:W-:-:S04]  /*0570*/  FFMA R7, R8, R25, R7 ;  /* 0x0000001908077223 */ /* 0x001fc80000000007 */
[----:B-1----:R-:W-:Y:S01]  /*0580*/  FFMA R26, R26, R9, R7 ;  /* 0x000000091a1a7223 */ /* 0x002fe20000000007 */
[----:B------:R-:W-:-:S03]  /*0590*/  @!P2 IADD3 R9, PT, PT, R18, 0x10, RZ ;  /* 0x000000101209a810 */ /* 0x000fc60007ffe0ff */
[----:B---3--:R-:W-:Y:S02]  /*05a0*/  FFMA R23, R23, R10, R26 ;  /* 0x0000000a17177223 */ /* 0x008fe4000000001a */
[----:B--2---:R-:W-:-:S04]  /*05b0*/  @!P2 IMAD.WIDE.U32 R8, R9, 0x4, R4 ;  /* 0x000000040908a825 */ /* 0x004fc800078e0004 */
[----:B----4-:R-:W-:Y:S02]  /*05c0*/  FFMA R25, R6, R11, R23 ;  /* 0x0000000b06197223 */ /* 0x010fe40000000017 */
[----:B------:R-:W-:Y:S04]  /*05d0*/  LDS R23, [R16+0x380] ;  /* 0x0003800010177984 */ /* 0x000fe80000000800 */
[----:B------:R-:W0:Y:S01]  /*05e0*/  LDS.128 R4, [R2+0x30] ;  /* 0x0000300002047984 */ /* 0x000e220000000c00 */
[----:B------:R-:W-:Y:S01]  /*05f0*/  HFMA2 R27, -RZ, RZ, 0, 0 ;  /* 0x00000000ff1b7431 */ /* 0x000fe200000001ff */
[----:B------:R-:W-:Y:S06]  /*0600*/  BAR.SYNC.DEFER_BLOCKING 0x0 ;  /* 0x0000000000007b1d */ /* 0x000fec0000010000 */
[----:B------:R-:W2:Y:S01]  /*0610*/  @!P2 LDG.E R27, desc[UR10][R8.64] ;  /* 0x0000000a081ba981 */ /* 0x000ea2000c1e1900 */
[----:B------:R-:W-:-:S04]  /*0620*/  IADD3 R10, PT, PT, R15, 0x10, RZ ;  /* 0x000000100f0a7810 */ /* 0x000fc80007ffe0ff */
[----:B------:R-:W-:-:S13]  /*0630*/  ISETP.GE.U32.OR P0, PT, R10, UR7, P0 ;  /* 0x000000070a007c0c */ /* 0x000fda0008706470 */
[----:B------:R-:W1:Y:S01]  /*0640*/  @!P0 LDC.64 R10, c[0x0][0x388] ;  /* 0x0000e200ff0a8b82 */ /* 0x000e620000000a00 */
[----:B--2---:R1:W-:Y:S02]  /*0650*/  STS [R22], R27 ;  /* 0x0000001b16007388 */ /* 0x0043e40000000800 */
[----:B-1----:R-:W-:Y:S01]  /*0660*/  @!P0 IMAD.WIDE.U32 R26, R21, 0x4, R10 ;  /* 0x00000004151a8825 */ /* 0x002fe200078e000a */
[----:B------:R-:W-:-:S06]  /*0670*/  MOV R11, RZ ;  /* 0x000000ff000b7202 */ /* 0x000fcc0000000f00 */
[----:B------:R-:W2:Y:S01]  /*0680*/  @!P0 LDG.E R11, desc[UR10][R26.64] ;  /* 0x0000000a1a0b8981 */ /* 0x000ea2000c1e1900 */
[----:B0-----:R-:W-:-:S04]  /*0690*/  FFMA R4, R4, R28, R25 ;  /* 0x0000001c04047223 */ /* 0x001fc80000000019 */
[----:B------:R-:W-:-:S04]  /*06a0*/  FFMA R28, R29, R5, R4 ;  /* 0x000000051d1c7223 */ /* 0x000fc80000000004 */
[----:B------:R-:W-:-:S04]  /*06b0*/  FFMA R23, R23, R6, R28 ;  /* 0x0000000617177223 */ /* 0x000fc8000000001c */
[----:B------:R-:W-:Y:S01]  /*06c0*/  FFMA R7, R24, R7, R23 ;  /* 0x0000000718077223 */ /* 0x000fe20000000017 */
[----:B------:R-:W-:-:S04]  /*06d0*/  UIADD3 UR4, UPT, UPT, UR4, 0x2, URZ ;  /* 0x0000000204047890 */ /* 0x000fc8000fffe0ff */
[----:B------:R-:W-:Y:S01]  /*06e0*/  UISETP.NE.AND UP0, UPT, UR4, URZ, UPT ;  /* 0x000000ff0400728c */ /* 0x000fe2000bf05270 */
[----:B------:R-:W-:Y:S02]  /*06f0*/  IADD3 R15, PT, PT, R15, 0x20, RZ ;  /* 0x000000200f0f7810 */ /* 0x000fe40007ffe0ff */
[----:B------:R-:W-:Y:S02]  /*0700*/  IADD3 R17, PT, PT, R17, 0x20, RZ ;  /* 0x0000002011117810 */ /* 0x000fe40007ffe0ff */
[----:B------:R-:W-:Y:S02]  /*0710*/  IADD3 R18, PT, PT, R18, 0x20, RZ ;  /* 0x0000002012127810 */ /* 0x000fe40007ffe0ff */
[C---:B------:R-:W-:Y:S02]  /*0720*/  LEA R19, R12.reuse, R19, 0x5 ;  /* 0x000000130c137211 */ /* 0x040fe400078e28ff */
[----:B------:R-:W-:Y:S01]  /*0730*/  LEA R21, R12, R21, 0x5 ;  /* 0x000000150c157211 */ /* 0x000fe200078e28ff */
[----:B------:R-:W-:Y:S01]  /*0740*/  UIADD3 UR5, UPT, UPT, UR5, 0x20, URZ ;  /* 0x0000002005057890 */ /* 0x000fe2000fffe0ff */
[----:B--2---:R-:W-:Y:S01]  /*0750*/  STS [R20], R11 ;  /* 0x0000000b14007388 */ /* 0x004fe20000000800 */
[----:B------:R-:W-:Y:S06]  /*0760*/  BAR.SYNC.DEFER_BLOCKING 0x0 ;  /* 0x0000000000007b1d */ /* 0x000fec0000010000 */
[----:B------:R-:W-:Y:S04]  /*0770*/  LDS R25, [R16] ;  /* 0x0000000010197984 */ /* 0x000fe80000000800 */
[----:B------:R-:W0:Y:S04]  /*0780*/  LDS.128 R8, [R2] ;  /* 0x0000000002087984 */ /* 0x000e280000000c00 */
[----:B------:R-:W1:Y:S04]  /*0790*/  LDS R4, [R16+0x40] ;  /* 0x0000400010047984 */ /* 0x000e680000000800 */
[----:B------:R-:W2:Y:S04]  /*07a0*/  LDS R23, [R16+0x80] ;  /* 0x0000800010177984 */ /* 0x000ea80000000800 */
[----:B------:R-:W3:Y:S01]  /*07b0*/  LDS R27, [R16+0xc0] ;  /* 0x0000c000101b7984 */ /* 0x000ee20000000800 */
[----:B0-----:R-:W-:-:S03]  /*07c0*/  FFMA R25, R8, R25, R7 ;  /* 0x0000001908197223 */ /* 0x001fc60000000007 */
[----:B------:R-:W-:Y:S01]  /*07d0*/  LDS R8, [R16+0x140] ;  /* 0x0001400010087984 */ /* 0x000fe20000000800 */
[----:B-1----:R-:W-:-:S03]  /*07e0*/  FFMA R24, R4, R9, R25 ;  /* 0x0000000904187223 */ /* 0x002fc60000000019 */
[----:B------:R-:W-:Y:S04]  /*07f0*/  LDS R9, [R16+0x100] ;  /* 0x0001000010097984 */ /* 0x000fe80000000800 */
[----:B------:R-:W0:Y:S01]  /*0800*/  LDS.128 R4, [R2+0x10] ;  /* 0x0000100002047984 */ /* 0x000e220000000c00 */
[----:B--2---:R-:W-:-:S03]  /*0810*/  FFMA R10, R23, R10, R24 ;  /* 0x0000000a170a7223 */ /* 0x004fc60000000018 */
[----:B------:R-:W1:Y:S01]  /*0820*/  LDS R25, [R16+0x180] ;  /* 0x0001800010197984 */ /* 0x000e620000000800 */
[----:B---3--:R-:W-:-:S03]  /*0830*/  FFMA R11, R27, R11, R10 ;  /* 0x0000000b1b0b7223 */ /* 0x008fc6000000000a */
[----:B------:R-:W-:Y:S04]  /*0840*/  LDS R24, [R16+0x240] ;  /* 0x0002400010187984 */ /* 0x000fe80000000800 */
[----:B------:R-:W-:Y:S01]  /*0850*/  LDS R23, [R16+0x280] ;  /* 0x0002800010177984 */ /* 0x000fe20000000800 */
[----:B0-----:R-:W-:-:S03]  /*0860*/  FFMA R9, R4, R9, R11 ;  /* 0x0000000904097223 */ /* 0x001fc6000000000b */
[----:B------:R-:W0:Y:S01]  /*0870*/  LDS R4, [R16+0x1c0] ;  /* 0x0001c00010047984 */ /* 0x000e220000000800 */
[----:B------:R-:W-:-:S03]  /*0880*/  FFMA R26, R8, R5, R9 ;  /* 0x00000005081a7223 */ /* 0x000fc60000000009 */
[----:B------:R-:W-:Y:S04]  /*0890*/  LDS R5, [R16+0x200] ;  /* 0x0002000010057984 */ /* 0x000fe80000000800 */
[----:B------:R-:W2:Y:S01]  /*08a0*/  LDS.128 R8, [R2+0x20] ;  /* 0x0000200002087984 */ /* 0x000ea20000000c00 */
[----:B-1----:R-:W-:-:S04]  /*08b0*/  FFMA R25, R25, R6, R26 ;  /* 0x0000000619197223 */ /* 0x002fc8000000001a */
[----:B0-----:R-:W-:Y:S02]  /*08c0*/  FFMA R7, R4, R7, R25 ;  /* 0x0000000704077223 */ /* 0x001fe40000000019 */
[----:B------:R-:W-:Y:S02]  /*08d0*/  LDS R25, [R16+0x3c0] ;  /* 0x0003c00010197984 */ /* 0x000fe40000000800 */
[----:B--2---:R-:W-:Y:S02]  /*08e0*/  FFMA R5, R8, R5, R7 ;  /* 0x0000000508057223 */ /* 0x004fe40000000007 */
[----:B------:R-:W0:Y:S02]  /*08f0*/  LDS R8, [R16+0x2c0] ;  /* 0x0002c00010087984 */ /* 0x000e240000000800 */
[----:B------:R-:W-:Y:S02]  /*0900*/  FFMA R26, R24, R9, R5 ;  /* 0x00000009181a7223 */ /* 0x000fe40000000005 */
[----:B------:R-:W-:Y:S04]  /*0910*/  LDS R9, [R16+0x300] ;  /* 0x0003000010097984 */ /* 0x000fe80000000800 */
[----:B------:R-:W1:Y:S01]  /*0920*/  LDS.128 R4, [R2+0x30] ;  /* 0x0000300002047984 */ /* 0x000e620000000c00 */
[----:B------:R-:W-:-:S03]  /*0930*/  FFMA R23, R23, R10, R26 ;  /* 0x0000000a17177223 */ /* 0x000fc6000000001a */
[----:B------:R-:W2:Y:S04]  /*0940*/  LDS R24, [R16+0x340] ;  /* 0x0003400010187984 */ /* 0x000ea80000000800 */
[----:B------:R-:W3:Y:S01]  /*0950*/  LDS R10, [R16+0x380] ;  /* 0x00038000100a7984 */ /* 0x000ee20000000800 */
[----:B0-----:R-:W-:-:S04]  /*0960*/  FFMA R11, R8, R11, R23 ;  /* 0x0000000b080b7223 */ /* 0x001fc80000000017 */
[----:B-1----:R-:W-:-:S04]  /*0970*/  FFMA R9, R4, R9, R11 ;  /* 0x0000000904097223 */ /* 0x002fc8000000000b */
[----:B--2---:R-:W-:-:S04]  /*0980*/  FFMA R5, R24, R5, R9 ;  /* 0x0000000518057223 */ /* 0x004fc80000000009 */
[----:B---3--:R-:W-:-:S04]  /*0990*/  FFMA R6, R10, R6, R5 ;  /* 0x000000060a067223 */ /* 0x008fc80000000005 */
[----:B------:R-:W-:Y:S01]  /*09a0*/  FFMA R23, R25, R7, R6 ;  /* 0x0000000719177223 */ /* 0x000fe20000000006 */
[----:B------:R-:W-:Y:S06]  /*09b0*/  BAR.SYNC.DEFER_BLOCKING 0x0 ;  /* 0x0000000000007b1d */ /* 0x000fec0000010000 */
[----:B------:R-:W-:Y:S05]  /*09c0*/  BRA.U UP0, `(.L_x_2) ;  /* 0xfffffff900387547 */ /* 0x000fea000b83ffff */
[----:B------:R-:W-:-:S12]  /*09d0*/  UIADD3 UR4, UPT, UPT, UR5, -0x10, URZ ;  /* 0xfffffff005047890 */ /* 0x000fd8000fffe0ff */
.L_x_1:
[----:B------:R-:W-:-:S09]  /*09e0*/  ULOP3.LUT UP0, URZ, UR8, 0x10, URZ, 0xc0, !UPT ;  /* 0x0000001008ff7892 */ /* 0x000fd2000f80c0ff */
[----:B------:R-:W-:Y:S05]  /*09f0*/  BRA.U UP0, `(.L_x_0) ;  /* 0x0000000100e87547 */ /* 0x000fea000b800000 */
[----:B------:R-:W0:Y:S01]  /*0a00*/  LDCU UR5, c[0x0][0x398] ;  /* 0x00007300ff0577ac */ /* 0x000e220008000800 */
[----:B------:R-:W-:Y:S01]  /*0a10*/  IADD3 R7, PT, PT, R13, UR4, RZ ;  /* 0x000000040d077c10 */ /* 0x000fe2000fffe0ff */
[----:B------:R-:W-:Y:S01]  /*0a20*/  HFMA2 R15, -RZ, RZ, 0, 0 ;  /* 0x00000000ff0f7431 */ /* 0x000fe200000001ff */
[----:B------:R-:W-:Y:S01]  /*0a30*/  IADD3 R14, PT, PT, R14, UR4, RZ ;  /* 0x000000040e0e7c10 */ /* 0x000fe2000fffe0ff */
[----:B------:R-:W1:Y:S01]  /*0a40*/  LDCU UR6, c[0x0][0x39c] ;  /* 0x00007380ff0677ac */ /* 0x000e620008000800 */
[----:B------:R-:W-:Y:S02]  /*0a50*/  ISETP.GE.U32.AND P0, PT, R7, UR7, PT ;  /* 0x0000000707007c0c */ /* 0x000fe4000bf06070 */
[----:B------:R-:W-:Y:S02]  /*0a60*/  ISETP.GE.U32.AND P1, PT, R14, UR7, PT ;  /* 0x000000070e007c0c */ /* 0x000fe4000bf26070 */
[----:B------:R-:W-:Y:S02]  /*0a70*/  MOV R25, RZ ;  /* 0x000000ff00197202 */ /* 0x000fe40000000f00 */
[----:B0-----:R-:W-:-:S02]  /*0a80*/  ISETP.GE.OR P0, PT, R0, UR5, P0 ;  /* 0x0000000500007c0c */ /* 0x001fc40008706670 */
[----:B-1----:R-:W-:-:S11]  /*0a90*/  ISETP.GE.OR P1, PT, R3, UR6, P1 ;  /* 0x0000000603007c0c */ /* 0x002fd60008f26670 */
[----:B------:R-:W0:Y:S01]  /*0aa0*/  @!P0 LDC.64 R8, c[0x0][0x380] ;  /* 0x0000e000ff088b82 */ /* 0x000e220000000a00 */
[----:B------:R-:W-:Y:S02]  /*0ab0*/  @!P0 IMAD R7, R0, UR7, R7 ;  /* 0x0000000700078c24 */ /* 0x000fe4000f8e0207 */
[----:B------:R-:W-:-:S05]  /*0ac0*/  @!P1 IMAD R13, R14, UR6, R3 ;  /* 0x000000060e0d9c24 */ /* 0x000fca000f8e0203 */
        /* <DEDUP_REMOVED lines=12> */
[----:B------:R-:W3:Y:S04]  /*0b90*/  LDS R26, [R16+0xc0] ;  /* 0x0000c000101a7984 */ /* 0x000ee80000000800 */
[----:B------:R-:W-:Y:S04]  /*0ba0*/  LDS R17, [R16+0x100] ;  /* 0x0001000010117984 */ /* 0x000fe80000000800 */
[----:B------:R-:W4:Y:S04]  /*0bb0*/  LDS.128 R8, [R2+0x10] ;  /* 0x0000100002087984 */ /* 0x000f280000000c00 */
[----:B------:R-:W5:Y:S04]  /*0bc0*/  LDS R18, [R16+0x140] ;  /* 0x0001400010127984 */ /* 0x000f680000000800 */
[----:B------:R-:W5:Y:S04]  /*0bd0*/  LDS R19, [R16+0x180] ;  /* 0x0001800010137984 */ /* 0x000f680000000800 */
[----:B------:R-:W5:Y:S04]  /*0be0*/  LDS R24, [R16+0x1c0] ;  /* 0x0001c00010187984 */ /* 0x000f680000000800 */
[----:B------:R-:W-:Y:S01]  /*0bf0*/  LDS R25, [R16+0x200] ;  /* 0x0002000010197984 */ /* 0x000fe20000000800 */
[----:B0-----:R-:W-:-:S03]  /*0c00*/  FFMA R20, R4, R14, R23 ;  /* 0x0000000e04147223 */ /* 0x001fc60000000017 */
[----:B------:R-:W0:Y:S01]  /*0c10*/  LDS.128 R12, [R2+0x20] ;  /* 0x00002000020c7984 */ /* 0x000e220000000c00 */
[----:B-1----:R-:W-:-:S03]  /*0c20*/  FFMA R20, R27, R5, R20 ;  /* 0x000000051b147223 */ /* 0x002fc60000000014 */
[----:B------:R-:W1:Y:S01]  /*0c30*/  LDS R4, [R16+0x240] ;  /* 0x0002400010047984 */ /* 0x000e620000000800 */
[----:B--2---:R-:W-:-:S03]  /*0c40*/  FFMA R21, R21, R6, R20 ;  /* 0x0000000615157223 */ /* 0x004fc60000000014 */
[----:B------:R-:W2:Y:S04]  /*0c50*/  LDS R5, [R16+0x280] ;  /* 0x0002800010057984 */ /* 0x000ea80000000800 */
[----:B------:R-:W2:Y:S01]  /*0c60*/  LDS R6, [R16+0x2c0] ;  /* 0x0002c00010067984 */ /* 0x000ea20000000800 */
[----:B---3--:R-:W-:-:S03]  /*0c70*/  FFMA R27, R26, R7, R21 ;  /* 0x000000071a1b7223 */ /* 0x008fc60000000015 */
[----:B------:R-:W-:Y:S04]  /*0c80*/  LDS R7, [R16+0x300] ;  /* 0x0003000010077984 */ /* 0x000fe80000000800 */
[----:B------:R-:W3:Y:S01]  /*0c90*/  LDS.128 R20, [R2+0x30] ;  /* 0x0000300002147984 */ /* 0x000ee20000000c00 */
[----:B----4-:R-:W-:-:S03]  /*0ca0*/  FFMA R27, R8, R17, R27 ;  /* 0x00000011081b7223 */ /* 0x010fc6000000001b */
[----:B------:R-:W4:Y:S04]  /*0cb0*/  LDS R26, [R16+0x340] ;  /* 0x00034000101a7984 */ /* 0x000f280000000800 */
[----:B------:R-:W4:Y:S01]  /*0cc0*/  LDS R17, [R16+0x380] ;  /* 0x0003800010117984 */ /* 0x000f220000000800 */
[----:B-----5:R-:W-:-:S03]  /*0cd0*/  FFMA R18, R18, R9, R27 ;  /* 0x0000000912127223 */ /* 0x020fc6000000001b */
[----:B------:R-:W5:Y:S01]  /*0ce0*/  LDS R8, [R16+0x3c0] ;  /* 0x0003c00010087984 */ /* 0x000f620000000800 */
[----:B------:R-:W-:-:S04]  /*0cf0*/  FFMA R19, R19, R10, R18 ;  /* 0x0000000a13137223 */ /* 0x000fc80000000012 */
[----:B------:R-:W-:-:S04]  /*0d00*/  FFMA R11, R24, R11, R19 ;  /* 0x0000000b180b7223 */ /* 0x000fc80000000013 */
[----:B0-----:R-:W-:-:S04]  /*0d10*/  FFMA R11, R12, R25, R11 ;  /* 0x000000190c0b7223 */ /* 0x001fc8000000000b */
[----:B-1----:R-:W-:-:S04]  /*0d20*/  FFMA R4, R4, R13, R11 ;  /* 0x0000000d04047223 */ /* 0x002fc8000000000b */
[----:B--2---:R-:W-:-:S04]  /*0d30*/  FFMA R5, R5, R14, R4 ;  /* 0x0000000e05057223 */ /* 0x004fc80000000004 */
[----:B------:R-:W-:-:S04]  /*0d40*/  FFMA R5, R6, R15, R5 ;  /* 0x0000000f06057223 */ /* 0x000fc80000000005 */
[----:B---3--:R-:W-:-:S04]  /*0d50*/  FFMA R5, R20, R7, R5 ;  /* 0x0000000714057223 */ /* 0x008fc80000000005 */
[----:B----4-:R-:W-:-:S04]  /*0d60*/  FFMA R26, R26, R21, R5 ;  /* 0x000000151a1a7223 */ /* 0x010fc80000000005 */
[----:B------:R-:W-:-:S04]  /*0d70*/  FFMA R17, R17, R22, R26 ;  /* 0x0000001611117223 */ /* 0x000fc8000000001a */
[----:B-----5:R-:W-:Y:S01]  /*0d80*/  FFMA R23, R8, R23, R17 ;  /* 0x0000001708177223 */ /* 0x020fe20000000011 */
[----:B------:R-:W-:Y:S06]  /*0d90*/  BAR.SYNC.DEFER_BLOCKING 0x0 ;  /* 0x0000000000007b1d */ /* 0x000fec0000010000 */
.L_x_0:
[----:B------:R-:W0:Y:S02]  /*0da0*/  LDCU.64 UR6, c[0x0][0x398] ;  /* 0x00007300ff0677ac */ /* 0x000e240008000a00 */
[----:B0-----:R-:W-:-:S04]  /*0db0*/  ISETP.GE.AND P0, PT, R3, UR7, PT ;  /* 0x0000000703007c0c */ /* 0x001fc8000bf06270 */
[----:B------:R-:W-:-:S13]  /*0dc0*/  ISETP.GE.OR P0, PT, R0, UR6, P0 ;  /* 0x0000000600007c0c */ /* 0x000fda0008706670 */
[----:B------:R-:W-:Y:S05]  /*0dd0*/  @P0 EXIT ;  /* 0x000000000000094d */ /* 0x000fea0003800000 */
[----:B------:R-:W0:Y:S01]  /*0de0*/  LDC.64 R4, c[0x0][0x390] ;  /* 0x0000e400ff047b82 */ /* 0x000e220000000a00 */
[----:B------:R-:W-:Y:S01]  /*0df0*/  IMAD R3, R0, UR7, R3 ;  /* 0x0000000700037c24 */ /* 0x000fe2000f8e0203 */
[----:B------:R-:W1:Y:S01]  /*0e00*/  LDCU UR4, c[0x0][0x3a8] ;  /* 0x00007500ff0477ac */ /* 0x000e620008000800 */
[----:B------:R-:W2:Y:S02]  /*0e10*/  LDCU UR5, c[0x0][0x3a4] ;  /* 0x00007480ff0577ac */ /* 0x000ea40008000800 */
[----:B0-----:R-:W-:-:S05]  /*0e20*/  IMAD.WIDE R2, R3, 0x4, R4 ;  /* 0x0000000403027825 */ /* 0x001fca00078e0204 */
[----:B------:R-:W1:Y:S02]  /*0e30*/  LDG.E R0, desc[UR10][R2.64] ;  /* 0x0000000a02007981 */ /* 0x000e64000c1e1900 */
[----:B-1----:R-:W-:-:S04]  /*0e40*/  FMUL R0, R0, UR4 ;  /* 0x0000000400007c20 */ /* 0x002fc80008400000 */
[----:B--2---:R-:W-:-:S05]  /*0e50*/  FFMA R0, R23, UR5, R0 ;  /* 0x0000000517007c23 */ /* 0x004fca0008000000 */
[----:B------:R-:W-:-:S05]  /*0e60*/  FMNMX R5, RZ, R0, !PT ;  /* 0x00000000ff057209 */ /* 0x000fca0007800000 */
[----:B------:R-:W-:Y:S01]  /*0e70*/  STG.E desc[UR10][R2.64], R5 ;  /* 0x0000000502007986 */ /* 0x000fe2000c10190a */
[----:B------:R-:W-:Y:S05]  /*0e80*/  EXIT ;  /* 0x000000000000794d */ /* 0x000fea0003800000 */
.L_x_3:
[----:B------:R-:W-:-:S00]  /*0e90*/  BRA `(.L_x_3) ;  /* 0xfffffffc00fc7947 */ /* 0x000fc0000383ffff */
[----:B------:R-:W-:-:S00]  /*0ea0*/  NOP ;  /* 0x0000000000007918 */ /* 0x000fc00000000000 */
        /* <DEDUP_REMOVED lines=13> */
.L_x_4:


//--------------------- .nv.shared._Z8gemmReLUILi16EEvPKfS1_Pfiiiff --------------------------
	.section	.nv.shared._Z8gemmReLUILi16EEvPKfS1_Pfiiiff,"aw",@nobits
	.sectionflags	@""
	.align	4
.nv.shared._Z8gemmReLUILi16EEvPKfS1_Pfiiiff:
	.zero		3072


//--------------------- .nv.shared.reserved.0     --------------------------
	.section	.nv.shared.reserved.0,"aw",@nobits
	.weak		__nv_reservedSMEM_offset_0_alias
	.size		__nv_reservedSMEM_offset_0_alias, 0, 64
	.other		__nv_reservedSMEM_offset_0_alias,@"STO_CUDA_RESERVED_SHARED STV_DEFAULT"
__nv_reservedSMEM_offset_0_alias:
	.zero		0
	.zero		64


//--------------------- .nv.constant0._Z8gemmReLUILi16EEvPKfS1_Pfiiiff --------------------------
	.section	.nv.constant0._Z8gemmReLUILi16EEvPKfS1_Pfiiiff,"a",@progbits
	.sectionflags	@""
	.align	4
.nv.constant0._Z8gemmReLUILi16EEvPKfS1_Pfiiiff:
	.zero		940


//--------------------- SYMBOLS --------------------------

	.type		.nv.reservedSmem.offset0,@object
	.size		.nv.reservedSmem.offset0,0x4
	.type		.nv.reservedSmem.cap,@object
	.size		.nv.reservedSmem.cap,0x4
